//
// Generated by NVIDIA NVVM Compiler
//
// Compiler Build ID: CL-36424714
// Cuda compilation tools, release 13.0, V13.0.88
// Based on NVVM 20.0.0
//

.version 9.0
.target sm_100
.address_size 64

	// .globl	_Z24helloworld_blocks_kernelPf
.extern .func  (.param .b32 func_retval0) vprintf
(
	.param .b64 vprintf_param_0,
	.param .b64 vprintf_param_1
)
;
.global .align 1 .b8 $str[27] = {72, 101, 108, 108, 111, 32, 119, 111, 114, 108, 100, 32, 102, 114, 111, 109, 32, 98, 108, 111, 99, 107, 32, 37, 100, 10};
.global .align 1 .b8 $str$1[38] = {72, 101, 108, 108, 111, 32, 119, 111, 114, 108, 100, 32, 102, 114, 111, 109, 32, 98, 108, 111, 99, 107, 32, 37, 100, 44, 32, 116, 104, 114, 101, 97, 100, 32, 37, 100, 10};
.global .align 1 .b8 $str$2[36] = {72, 101, 108, 108, 111, 32, 119, 111, 114, 108, 100, 32, 102, 114, 111, 109, 32, 98, 108, 111, 99, 107, 32, 37, 100, 44, 32, 119, 97, 114, 112, 32, 37, 100, 10};

.visible .entry _Z24helloworld_blocks_kernelPf(
	.param .u64 .ptr .align 1 _Z24helloworld_blocks_kernelPf_param_0
)
{
	.local .align 8 .b8 	__local_depot0[8];
	.reg .b64 	%SP;
	.reg .b64 	%SPL;
	.reg .b32 	%r<4>;
	.reg .b64 	%rd<5>;

	mov.u64 	%SPL, __local_depot0;
	cvta.local.u64 	%SP, %SPL;
	add.u64 	%rd1, %SP, 0;
	add.u64 	%rd2, %SPL, 0;
	mov.u32 	%r1, %ctaid.x;
	st.local.u32 	[%rd2], %r1;
	mov.u64 	%rd3, $str;
	cvta.global.u64 	%rd4, %rd3;
	{ // callseq 0, 0
	.param .b64 param0;
	st.param.b64 	[param0], %rd4;
	.param .b64 param1;
	st.param.b64 	[param1], %rd1;
	.param .b32 retval0;
	call.uni (retval0), 
	vprintf, 
	(
	param0, 
	param1
	);
	ld.param.b32 	%r2, [retval0];
	} // callseq 0
	ret;

}
	// .globl	_Z36helloworld_blocks_and_threads_kernelPf
.visible .entry _Z36helloworld_blocks_and_threads_kernelPf(
	.param .u64 .ptr .align 1 _Z36helloworld_blocks_and_threads_kernelPf_param_0
)
{
	.local .align 8 .b8 	__local_depot1[8];
	.reg .b64 	%SP;
	.reg .b64 	%SPL;
	.reg .b32 	%r<5>;
	.reg .b64 	%rd<5>;

	mov.u64 	%SPL, __local_depot1;
	cvta.local.u64 	%SP, %SPL;
	add.u64 	%rd1, %SP, 0;
	add.u64 	%rd2, %SPL, 0;
	mov.u32 	%r1, %ctaid.x;
	mov.u32 	%r2, %tid.x;
	st.local.v2.u32 	[%rd2], {%r1, %r2};
	mov.u64 	%rd3, $str$1;
	cvta.global.u64 	%rd4, %rd3;
	{ // callseq 1, 0
	.param .b64 param0;
	st.param.b64 	[param0], %rd4;
	.param .b64 param1;
	st.param.b64 	[param1], %rd1;
	.param .b32 retval0;
	call.uni (retval0), 
	vprintf, 
	(
	param0, 
	param1
	);
	ld.param.b32 	%r3, [retval0];
	} // callseq 1
	ret;

}
	// .globl	_Z34helloworld_blocks_and_warps_kernelPf
.visible .entry _Z34helloworld_blocks_and_warps_kernelPf(
	.param .u64 .ptr .align 1 _Z34helloworld_blocks_and_warps_kernelPf_param_0
)
{
	.local .align 8 .b8 	__local_depot2[8];
	.reg .b64 	%SP;
	.reg .b64 	%SPL;
	.reg .pred 	%p<2>;
	.reg .b32 	%r<8>;
	.reg .b64 	%rd<5>;

	mov.u64 	%SPL, __local_depot2;
	cvta.local.u64 	%SP, %SPL;
	mov.u32 	%r1, %tid.x;
	and.b32  	%r2, %r1, 31;
	setp.ne.s32 	%p1, %r2, 0;
	@%p1 bra 	$L__BB2_2;
	add.u64 	%rd1, %SP, 0;
	add.u64 	%rd2, %SPL, 0;
	shr.u32 	%r3, %r1, 5;
	add.s32 	%r4, %r3, 1;
	mov.u32 	%r5, %ctaid.x;
	st.local.v2.u32 	[%rd2], {%r5, %r4};
	mov.u64 	%rd3, $str$2;
	cvta.global.u64 	%rd4, %rd3;
	{ // callseq 2, 0
	.param .b64 param0;
	st.param.b64 	[param0], %rd4;
	.param .b64 param1;
	st.param.b64 	[param1], %rd1;
	.param .b32 retval0;
	call.uni (retval0), 
	vprintf, 
	(
	param0, 
	param1
	);
	ld.param.b32 	%r6, [retval0];
	} // callseq 2
$L__BB2_2:
	ret;

}


// ===== COMPILED SASS (sm_100) =====

	.target	sm_100

	.elftype	@"ET_EXEC"


//--------------------- .note.nv.tkinfo           --------------------------
	.section	.note.nv.tkinfo,"",@"SHT_NOTE"
	.sectionflags	@"SHF_NOTE_NV_TKINFO"
	.tkinfo
        /*0018*/ 	.word	0x00000002
        /*0030*/ 	.string	""
        /*0030*/ 	.string	"ptxas"
        /*0030*/ 	.string	"Cuda compilation tools, release 13.0, V13.0.88"
        /*0030*/ 	.string	"Build cuda_13.0.r13.0/compiler.36424714_0"
        /*0030*/ 	.string	"-arch sm_100 -m 64 "



//--------------------- .note.nv.cuinfo           --------------------------
	.section	.note.nv.cuinfo,"",@"SHT_NOTE"
	.sectionflags	@"SHF_NOTE_NV_CUINFO"
        /*0018*/ 	.short	0x0002
        /*001a*/ 	.short	0x0064
        /*001c*/ 	.short	0x0082
	.zero		2


//--------------------- .nv.info                  --------------------------
	.section	.nv.info,"",@"SHT_CUDA_INFO"
	.align	4


	//----- nvinfo : EIATTR_REGCOUNT
	.align		4
        /*0000*/ 	.byte	0x04, 0x2f
        /*0002*/ 	.short	(.L_4 - .L_3)
	.align		4
.L_3:
        /*0004*/ 	.word	index@(_Z24helloworld_blocks_kernelPf)
        /*0008*/ 	.word	0x00000018


	//----- nvinfo : EIATTR_FRAME_SIZE
	.align		4
.L_4:
        /*000c*/ 	.byte	0x04, 0x11
        /*000e*/ 	.short	(.L_6 - .L_5)
	.align		4
.L_5:
        /*0010*/ 	.word	index@(_Z24helloworld_blocks_kernelPf)
        /*0014*/ 	.word	0x00000008


	//----- nvinfo : EIATTR_REGCOUNT
	.align		4
.L_6:
        /*0018*/ 	.byte	0x04, 0x2f
        /*001a*/ 	.short	(.L_8 - .L_7)
	.align		4
.L_7:
        /*001c*/ 	.word	index@(_Z36helloworld_blocks_and_threads_kernelPf)
        /*0020*/ 	.word	0x00000018


	//----- nvinfo : EIATTR_FRAME_SIZE
	.align		4
.L_8:
        /*0024*/ 	.byte	0x04, 0x11
        /*0026*/ 	.short	(.L_10 - .L_9)
	.align		4
.L_9:
        /*0028*/ 	.word	index@(_Z36helloworld_blocks_and_threads_kernelPf)
        /*002c*/ 	.word	0x00000008


	//----- nvinfo : EIATTR_REGCOUNT
	.align		4
.L_10:
        /*0030*/ 	.byte	0x04, 0x2f
        /*0032*/ 	.short	(.L_12 - .L_11)
	.align		4
.L_11:
        /*0034*/ 	.word	index@(_Z34helloworld_blocks_and_warps_kernelPf)
        /*0038*/ 	.word	0x00000018


	//----- nvinfo : EIATTR_FRAME_SIZE
	.align		4
.L_12:
        /*003c*/ 	.byte	0x04, 0x11
        /*003e*/ 	.short	(.L_14 - .L_13)
	.align		4
.L_13:
        /*0040*/ 	.word	index@(_Z34helloworld_blocks_and_warps_kernelPf)
        /*0044*/ 	.word	0x00000008


	//----- nvinfo : EIATTR_MIN_STACK_SIZE
	.align		4
.L_14:
        /*0048*/ 	.byte	0x04, 0x12
        /*004a*/ 	.short	(.L_16 - .L_15)
	.align		4
.L_15:
        /*004c*/ 	.word	index@(_Z34helloworld_blocks_and_warps_kernelPf)
        /*0050*/ 	.word	0x00000008


	//----- nvinfo : EIATTR_MIN_STACK_SIZE
	.align		4
.L_16:
        /*0054*/ 	.byte	0x04, 0x12
        /*0056*/ 	.short	(.L_18 - .L_17)
	.align		4
.L_17:
        /*0058*/ 	.word	index@(_Z36helloworld_blocks_and_threads_kernelPf)
        /*005c*/ 	.word	0x00000008


	//----- nvinfo : EIATTR_MIN_STACK_SIZE
	.align		4
.L_18:
        /*0060*/ 	.byte	0x04, 0x12
        /*0062*/ 	.short	(.L_20 - .L_19)
	.align		4
.L_19:
        /*0064*/ 	.word	index@(_Z24helloworld_blocks_kernelPf)
        /*0068*/ 	.word	0x00000008
.L_20:


//--------------------- .nv.compat                --------------------------
	.section	.nv.compat,"",@"SHT_CUDA_COMPAT_INFO"
	.align	4
        /*0000*/ 	.byte	0x02, 0x09, 0x00, 0x00, 0x02, 0x02, 0x01, 0x00, 0x02, 0x05, 0x05, 0x00, 0x03, 0x07, 0x01, 0x01
        /*0010*/ 	.byte	0x02, 0x03, 0x00, 0x00, 0x02, 0x06, 0x01, 0x00, 0x04, 0x0b, 0x08, 0x00, 0x09, 0x00, 0x00, 0x00
        /*0020*/ 	.byte	0x00, 0x00, 0x00, 0x00


//--------------------- .nv.info._Z34helloworld_blocks_and_warps_kernelPf --------------------------
	.section	.nv.info._Z34helloworld_blocks_and_warps_kernelPf,"",@"SHT_CUDA_INFO"
	.sectionflags	@""
	.align	4


	//----- nvinfo : EIATTR_CUDA_API_VERSION
	.align		4
        /*0000*/ 	.byte	0x04, 0x37
        /*0002*/ 	.short	(.L_22 - .L_21)
.L_21:
        /*0004*/ 	.word	0x00000082


	//----- nvinfo : EIATTR_KPARAM_INFO
	.align		4
.L_22:
        /*0008*/ 	.byte	0x04, 0x17
        /*000a*/ 	.short	(.L_24 - .L_23)
.L_23:
        /*000c*/ 	.word	0x00000000
        /*0010*/ 	.short	0x0000
        /*0012*/ 	.short	0x0000
        /*0014*/ 	.byte	0x00, 0xf5, 0x21, 0x00


	//----- nvinfo : EIATTR_SPARSE_MMA_MASK
	.align		4
.L_24:
        /*0018*/ 	.byte	0x03, 0x50
        /*001a*/ 	.short	0x0000


	//----- nvinfo : EIATTR_MAXREG_COUNT
	.align		4
        /*001c*/ 	.byte	0x03, 0x1b
        /*001e*/ 	.short	0x00ff


	//----- nvinfo : EIATTR_EXTERNS
	.align		4
        /*0020*/ 	.byte	0x04, 0x0f
        /*0022*/ 	.short	(.L_26 - .L_25)


	//   ....[0]....
	.align		4
.L_25:
        /*0024*/ 	.word	index@(vprintf)


	//----- nvinfo : EIATTR_MERCURY_ISA_VERSION
	.align		4
.L_26:
        /*0028*/ 	.byte	0x03, 0x5f
        /*002a*/ 	.short	0x0101


	//----- nvinfo : EIATTR_VRC_CTA_INIT_COUNT
	.align		4
        /*002c*/ 	.byte	0x02, 0x4a
	.zero		1
	.zero		1


	//----- nvinfo : EIATTR_SYSCALL_OFFSETS
	.align		4
        /*0030*/ 	.byte	0x04, 0x46
        /*0032*/ 	.short	(.L_28 - .L_27)


	//   ....[0]....
.L_27:
        /*0034*/ 	.word	0x00000120


	//----- nvinfo : EIATTR_EXIT_INSTR_OFFSETS
	.align		4
.L_28:
        /*0038*/ 	.byte	0x04, 0x1c
        /*003a*/ 	.short	(.L_30 - .L_29)


	//   ....[0]....
.L_29:
        /*003c*/ 	.word	0x00000080


	//   ....[1]....
        /*0040*/ 	.word	0x00000130


	//----- nvinfo : EIATTR_CRS_STACK_SIZE
	.align		4
.L_30:
        /*0044*/ 	.byte	0x04, 0x1e
        /*0046*/ 	.short	(.L_32 - .L_31)
.L_31:
        /*0048*/ 	.word	0x00000000


	//----- nvinfo : EIATTR_CBANK_PARAM_SIZE
	.align		4
.L_32:
        /*004c*/ 	.byte	0x03, 0x19
        /*004e*/ 	.short	0x0008


	//----- nvinfo : EIATTR_PARAM_CBANK
	.align		4
        /*0050*/ 	.byte	0x04, 0x0a
        /*0052*/ 	.short	(.L_34 - .L_33)
	.align		4
.L_33:
        /*0054*/ 	.word	index@(.nv.constant0._Z34helloworld_blocks_and_warps_kernelPf)
        /*0058*/ 	.short	0x0380
        /*005a*/ 	.short	0x0008


	//----- nvinfo : EIATTR_SW_WAR
	.align		4
.L_34:
        /*005c*/ 	.byte	0x04, 0x36
        /*005e*/ 	.short	(.L_36 - .L_35)
.L_35:
        /*0060*/ 	.word	0x00000008
.L_36:


//--------------------- .nv.info._Z36helloworld_blocks_and_threads_kernelPf --------------------------
	.section	.nv.info._Z36helloworld_blocks_and_threads_kernelPf,"",@"SHT_CUDA_INFO"
	.sectionflags	@""
	.align	4


	//----- nvinfo : EIATTR_CUDA_API_VERSION
	.align		4
        /*0000*/ 	.byte	0x04, 0x37
        /*0002*/ 	.short	(.L_38 - .L_37)
.L_37:
        /*0004*/ 	.word	0x00000082


	//----- nvinfo : EIATTR_KPARAM_INFO
	.align		4
.L_38:
        /*0008*/ 	.byte	0x04, 0x17
        /*000a*/ 	.short	(.L_40 - .L_39)
.L_39:
        /*000c*/ 	.word	0x00000000
        /*0010*/ 	.short	0x0000
        /*0012*/ 	.short	0x0000
        /*0014*/ 	.byte	0x00, 0xf5, 0x21, 0x00


	//----- nvinfo : EIATTR_SPARSE_MMA_MASK
	.align		4
.L_40:
        /*0018*/ 	.byte	0x03, 0x50
        /*001a*/ 	.short	0x0000


	//----- nvinfo : EIATTR_MAXREG_COUNT
	.align		4
        /*001c*/ 	.byte	0x03, 0x1b
        /*001e*/ 	.short	0x00ff


	//----- nvinfo : EIATTR_EXTERNS
	.align		4
        /*0020*/ 	.byte	0x04, 0x0f
        /*0022*/ 	.short	(.L_42 - .L_41)


	//   ....[0]....
	.align		4
.L_41:
        /*0024*/ 	.word	index@(vprintf)


	//----- nvinfo : EIATTR_MERCURY_ISA_VERSION
	.align		4
.L_42:
        /*0028*/ 	.byte	0x03, 0x5f
        /*002a*/ 	.short	0x0101


	//----- nvinfo : EIATTR_VRC_CTA_INIT_COUNT
	.align		4
        /*002c*/ 	.byte	0x02, 0x4a
	.zero		1
	.zero		1


	//----- nvinfo : EIATTR_SYSCALL_OFFSETS
	.align		4
        /*0030*/ 	.byte	0x04, 0x46
        /*0032*/ 	.short	(.L_44 - .L_43)


	//   ....[0]....
.L_43:
        /*0034*/ 	.word	0x000000f0


	//----- nvinfo : EIATTR_EXIT_INSTR_OFFSETS
	.align		4
.L_44:
        /*0038*/ 	.byte	0x04, 0x1c
        /*003a*/ 	.short	(.L_46 - .L_45)


	//   ....[0]....
.L_45:
        /*003c*/ 	.word	0x00000100


	//----- nvinfo : EIATTR_CBANK_PARAM_SIZE
	.align		4
.L_46:
        /*0040*/ 	.byte	0x03, 0x19
        /*0042*/ 	.short	0x0008


	//----- nvinfo : EIATTR_PARAM_CBANK
	.align		4
        /*0044*/ 	.byte	0x04, 0x0a
        /*0046*/ 	.short	(.L_48 - .L_47)
	.align		4
.L_47:
        /*0048*/ 	.word	index@(.nv.constant0._Z36helloworld_blocks_and_threads_kernelPf)
        /*004c*/ 	.short	0x0380
        /*004e*/ 	.short	0x0008


	//----- nvinfo : EIATTR_SW_WAR
	.align		4
.L_48:
        /*0050*/ 	.byte	0x04, 0x36
        /*0052*/ 	.short	(.L_50 - .L_49)
.L_49:
        /*0054*/ 	.word	0x00000008
.L_50:


//--------------------- .nv.info._Z24helloworld_blocks_kernelPf --------------------------
	.section	.nv.info._Z24helloworld_blocks_kernelPf,"",@"SHT_CUDA_INFO"
	.sectionflags	@""
	.align	4


	//----- nvinfo : EIATTR_CUDA_API_VERSION
	.align		4
        /*0000*/ 	.byte	0x04, 0x37
        /*0002*/ 	.short	(.L_52 - .L_51)
.L_51:
        /*0004*/ 	.word	0x00000082


	//----- nvinfo : EIATTR_KPARAM_INFO
	.align		4
.L_52:
        /*0008*/ 	.byte	0x04, 0x17
        /*000a*/ 	.short	(.L_54 - .L_53)
.L_53:
        /*000c*/ 	.word	0x00000000
        /*0010*/ 	.short	0x0000
        /*0012*/ 	.short	0x0000
        /*0014*/ 	.byte	0x00, 0xf5, 0x21, 0x00


	//----- nvinfo : EIATTR_SPARSE_MMA_MASK
	.align		4
.L_54:
        /*0018*/ 	.byte	0x03, 0x50
        /*001a*/ 	.short	0x0000


	//----- nvinfo : EIATTR_MAXREG_COUNT
	.align		4
        /*001c*/ 	.byte	0x03, 0x1b
        /*001e*/ 	.short	0x00ff


	//----- nvinfo : EIATTR_EXTERNS
	.align		4
        /*0020*/ 	.byte	0x04, 0x0f
        /*0022*/ 	.short	(.L_56 - .L_55)


	//   ....[0]....
	.align		4
.L_55:
        /*0024*/ 	.word	index@(vprintf)


	//----- nvinfo : EIATTR_MERCURY_ISA_VERSION
	.align		4
.L_56:
        /*0028*/ 	.byte	0x03, 0x5f
        /*002a*/ 	.short	0x0101


	//----- nvinfo : EIATTR_VRC_CTA_INIT_COUNT
	.align		4
        /*002c*/ 	.byte	0x02, 0x4a
	.zero		1
	.zero		1


	//----- nvinfo : EIATTR_SYSCALL_OFFSETS
	.align		4
        /*0030*/ 	.byte	0x04, 0x46
        /*0032*/ 	.short	(.L_58 - .L_57)


	//   ....[0]....
.L_57:
        /*0034*/ 	.word	0x000000e0


	//----- nvinfo : EIATTR_EXIT_INSTR_OFFSETS
	.align		4
.L_58:
        /*0038*/ 	.byte	0x04, 0x1c
        /*003a*/ 	.short	(.L_60 - .L_59)


	//   ....[0]....
.L_59:
        /*003c*/ 	.word	0x000000f0


	//----- nvinfo : EIATTR_CBANK_PARAM_SIZE
	.align		4
.L_60:
        /*0040*/ 	.byte	0x03, 0x19
        /*0042*/ 	.short	0x0008


	//----- nvinfo : EIATTR_PARAM_CBANK
	.align		4
        /*0044*/ 	.byte	0x04, 0x0a
        /*0046*/ 	.short	(.L_62 - .L_61)
	.align		4
.L_61:
        /*0048*/ 	.word	index@(.nv.constant0._Z24helloworld_blocks_kernelPf)
        /*004c*/ 	.short	0x0380
        /*004e*/ 	.short	0x0008


	//----- nvinfo : EIATTR_SW_WAR
	.align		4
.L_62:
        /*0050*/ 	.byte	0x04, 0x36
        /*0052*/ 	.short	(.L_64 - .L_63)
.L_63:
        /*0054*/ 	.word	0x00000008
.L_64:


//--------------------- .nv.callgraph             --------------------------
	.section	.nv.callgraph,"",@"SHT_CUDA_CALLGRAPH"
	.align	4
	.sectionentsize	8
	.align		4
        /*0000*/ 	.word	0x00000000
	.align		4
        /*0004*/ 	.word	0xffffffff
	.align		4
        /*0008*/ 	.word	index@(_Z34helloworld_blocks_and_warps_kernelPf)
	.align		4
        /*000c*/ 	.word	index@(vprintf)
	.align		4
        /*0010*/ 	.word	index@(_Z36helloworld_blocks_and_threads_kernelPf)
	.align		4
        /*0014*/ 	.word	index@(vprintf)
	.align		4
        /*0018*/ 	.word	index@(_Z24helloworld_blocks_kernelPf)
	.align		4
        /*001c*/ 	.word	index@(vprintf)
	.align		4
        /*0020*/ 	.word	0x00000000
	.align		4
        /*0024*/ 	.word	0xfffffffe
	.align		4
        /*0028*/ 	.word	0x00000000
	.align		4
        /*002c*/ 	.word	0xfffffffd
	.align		4
        /*0030*/ 	.word	0x00000000
	.align		4
        /*0034*/ 	.word	0xfffffffc


//--------------------- .nv.constant4             --------------------------
	.section	.nv.constant4,"a",@progbits
	.align	8
	.align		8
.nv.constant4:
        /*0000*/ 	.dword	vprintf
	.align		8
        /*0008*/ 	.dword	$str
	.align		8
        /*0010*/ 	.dword	$str$1
	.align		8
        /*0018*/ 	.dword	$str$2


//--------------------- .text._Z34helloworld_blocks_and_warps_kernelPf --------------------------
	.section	.text._Z34helloworld_blocks_and_warps_kernelPf,"ax",@progbits
	.align	128
        .global         _Z34helloworld_blocks_and_warps_kernelPf
        .type           _Z34helloworld_blocks_and_warps_kernelPf,@function
        .size           _Z34helloworld_blocks_and_warps_kernelPf,(.L_x_6 - _Z34helloworld_blocks_and_warps_kernelPf)
        .other          _Z34helloworld_blocks_and_warps_kernelPf,@"STO_CUDA_ENTRY STV_DEFAULT"
_Z34helloworld_blocks_and_warps_kernelPf:
.text._Z34helloworld_blocks_and_warps_kernelPf:
[----:B------:R-:W0:Y:S01]  /*0000*/  LDC R1, c[0x0][0x37c] ;  /* 0x0000df00ff017b82 */ /* 0x000e220000000800 */
[----:B------:R-:W1:Y:S01]  /*0010*/  S2R R9, SR_TID.X ;  /* 0x0000000000097919 */ /* 0x000e620000002100 */
[----:B------:R-:W2:Y:S01]  /*0020*/  LDCU UR4, c[0x0][0x2f8] ;  /* 0x00005f00ff0477ac */ /* 0x000ea20008000800 */
[----:B0-----:R-:W-:Y:S01]  /*0030*/  VIADD R1, R1, 0xfffffff8 ;  /* 0xfffffff801017836 */ /* 0x001fe20000000000 */
[----:B------:R-:W0:Y:S04]  /*0040*/  LDCU UR5, c[0x0][0x2fc] ;  /* 0x00005f80ff0577ac */ /* 0x000e280008000800 */
[----:B--2---:R-:W-:-:S05]  /*0050*/  IADD3 R6, P1, PT, R1, UR4, RZ ;  /* 0x0000000401067c10 */ /* 0x004fca000ff3e0ff */
[----:B0-----:R-:W-:Y:S01]  /*0060*/  IMAD.X R7, RZ, RZ, UR5, P1 ;  /* 0x00000005ff077e24 */ /* 0x001fe200088e06ff */
[----:B-1----:R-:W-:-:S13]  /*0070*/  LOP3.LUT P0, RZ, R9, 0x1f, RZ, 0xc0, !PT ;  /* 0x0000001f09ff7812 */ /* 0x002fda000780c0ff */
[----:B------:R-:W-:Y:S05]  /*0080*/  @P0 EXIT ;  /* 0x000000000000094d */ /* 0x000fea0003800000 */
[----:B------:R-:W0:Y:S01]  /*0090*/  S2R R8, SR_CTAID.X ;  /* 0x0000000000087919 */ /* 0x000e220000002500 */
[----:B------:R-:W-:Y:S01]  /*00a0*/  LEA.HI R9, R9, 0x1, RZ, 0x1b ;  /* 0x0000000109097811 */ /* 0x000fe200078fd8ff */
[----:B------:R-:W1:Y:S01]  /*00b0*/  LDCU.64 UR4, c[0x4][0x18] ;  /* 0x01000300ff0477ac */ /* 0x000e620008000a00 */
[----:B------:R-:W-:-:S04]  /*00c0*/  MOV R0, 0x0 ;  /* 0x0000000000007802 */ /* 0x000fc80000000f00 */
[----:B------:R2:W3:Y:S01]  /*00d0*/  LDC.64 R2, c[0x4][R0] ;  /* 0x0100000000027b82 */ /* 0x0004e20000000a00 */
[----:B-1----:R-:W-:Y:S02]  /*00e0*/  IMAD.U32 R4, RZ, RZ, UR4 ;  /* 0x00000004ff047e24 */ /* 0x002fe4000f8e00ff */
[----:B------:R-:W-:Y:S01]  /*00f0*/  IMAD.U32 R5, RZ, RZ, UR5 ;  /* 0x00000005ff057e24 */ /* 0x000fe2000f8e00ff */
[----:B0-----:R2:W-:Y:S06]  /*0100*/  STL.64 [R1], R8 ;  /* 0x0000000801007387 */ /* 0x0015ec0000100a00 */
[----:B------:R-:W-:-:S07]  /*0110*/  LEPC R20, `(.L_x_0) ;  /* 0x000000001014794e */ /* 0x000fce0000000000 */
[----:B--23--:R-:W-:Y:S05]  /*0120*/  CALL.ABS.NOINC R2 ;  /* 0x0000000002007343 */ /* 0x00cfea0003c00000 */
.L_x_0:
[----:B------:R-:W-:Y:S05]  /*0130*/  EXIT ;  /* 0x000000000000794d */ /* 0x000fea0003800000 */
.L_x_1:
[----:B------:R-:W-:-:S00]  /*0140*/  BRA `(.L_x_1) ;  /* 0xfffffffc00fc7947 */ /* 0x000fc0000383ffff */
[----:B------:R-:W-:-:S00]  /*0150*/  NOP ;  /* 0x0000000000007918 */ /* 0x000fc00000000000 */
        /* <DEDUP_REMOVED lines=10> */
.L_x_6:


//--------------------- .text._Z36helloworld_blocks_and_threads_kernelPf --------------------------
	.section	.text._Z36helloworld_blocks_and_threads_kernelPf,"ax",@progbits
	.align	128
        .global         _Z36helloworld_blocks_and_threads_kernelPf
        .type           _Z36helloworld_blocks_and_threads_kernelPf,@function
        .size           _Z36helloworld_blocks_and_threads_kernelPf,(.L_x_7 - _Z36helloworld_blocks_and_threads_kernelPf)
        .other          _Z36helloworld_blocks_and_threads_kernelPf,@"STO_CUDA_ENTRY STV_DEFAULT"
_Z36helloworld_blocks_and_threads_kernelPf:
.text._Z36helloworld_blocks_and_threads_kernelPf:
[----:B------:R-:W0:Y:S01]  /*0000*/  LDC R1, c[0x0][0x37c] ;  /* 0x0000df00ff017b82 */ /* 0x000e220000000800 */
[----:B------:R-:W1:Y:S01]  /*0010*/  S2R R8, SR_CTAID.X ;  /* 0x0000000000087919 */ /* 0x000e620000002500 */
[----:B0-----:R-:W-:Y:S01]  /*0020*/  VIADD R1, R1, 0xfffffff8 ;  /* 0xfffffff801017836 */ /* 0x001fe20000000000 */
[----:B------:R-:W-:Y:S01]  /*0030*/  MOV R0, 0x0 ;  /* 0x0000000000007802 */ /* 0x000fe20000000f00 */
[----:B------:R-:W0:Y:S01]  /*0040*/  LDCU UR4, c[0x0][0x2f8] ;  /* 0x00005f00ff0477ac */ /* 0x000e220008000800 */
[----:B------:R-:W1:Y:S03]  /*0050*/  S2R R9, SR_TID.X ;  /* 0x0000000000097919 */ /* 0x000e660000002100 */
[----:B------:R2:W3:Y:S01]  /*0060*/  LDC.64 R2, c[0x4][R0] ;  /* 0x0100000000027b82 */ /* 0x0004e20000000a00 */
[----:B------:R-:W4:Y:S01]  /*0070*/  LDCU.64 UR6, c[0x4][0x10] ;  /* 0x01000200ff0677ac */ /* 0x000f220008000a00 */
[----:B------:R-:W5:Y:S01]  /*0080*/  LDCU UR5, c[0x0][0x2fc] ;  /* 0x00005f80ff0577ac */ /* 0x000f620008000800 */
[----:B0-----:R-:W-:Y:S01]  /*0090*/  IADD3 R6, P0, PT, R1, UR4, RZ ;  /* 0x0000000401067c10 */ /* 0x001fe2000ff1e0ff */
[----:B----4-:R-:W-:Y:S01]  /*00a0*/  IMAD.U32 R4, RZ, RZ, UR6 ;  /* 0x00000006ff047e24 */ /* 0x010fe2000f8e00ff */
[----:B------:R-:W-:-:S03]  /*00b0*/  MOV R5, UR7 ;  /* 0x0000000700057c02 */ /* 0x000fc60008000f00 */
[----:B-----5:R-:W-:Y:S01]  /*00c0*/  IMAD.X R7, RZ, RZ, UR5, P0 ;  /* 0x00000005ff077e24 */ /* 0x020fe200080e06ff */
[----:B-1----:R2:W-:Y:S07]  /*00d0*/  STL.64 [R1], R8 ;  /* 0x0000000801007387 */ /* 0x0025ee0000100a00 */
[----:B------:R-:W-:-:S07]  /*00e0*/  LEPC R20, `(.L_x_2) ;  /* 0x000000001014794e */ /* 0x000fce0000000000 */
[----:B--23--:R-:W-:Y:S05]  /*00f0*/  CALL.ABS.NOINC R2 ;  /* 0x0000000002007343 */ /* 0x00cfea0003c00000 */
.L_x_2:
[----:B------:R-:W-:Y:S05]  /*0100*/  EXIT ;  /* 0x000000000000794d */ /* 0x000fea0003800000 */
.L_x_3:
        /* <DEDUP_REMOVED lines=15> */
.L_x_7:


//--------------------- .text._Z24helloworld_blocks_kernelPf --------------------------
	.section	.text._Z24helloworld_blocks_kernelPf,"ax",@progbits
	.align	128
        .global         _Z24helloworld_blocks_kernelPf
        .type           _Z24helloworld_blocks_kernelPf,@function
        .size           _Z24helloworld_blocks_kernelPf,(.L_x_8 - _Z24helloworld_blocks_kernelPf)
        .other          _Z24helloworld_blocks_kernelPf,@"STO_CUDA_ENTRY STV_DEFAULT"
_Z24helloworld_blocks_kernelPf:
.text._Z24helloworld_blocks_kernelPf:
[----:B------:R-:W0:Y:S01]  /*0000*/  LDC R1, c[0x0][0x37c] ;  /* 0x0000df00ff017b82 */ /* 0x000e220000000800 */
[----:B------:R-:W1:Y:S01]  /*0010*/  S2R R8, SR_CTAID.X ;  /* 0x0000000000087919 */ /* 0x000e620000002500 */
[----:B0-----:R-:W-:Y:S01]  /*0020*/  VIADD R1, R1, 0xfffffff8 ;  /* 0xfffffff801017836 */ /* 0x001fe20000000000 */
[----:B------:R-:W-:Y:S01]  /*0030*/  MOV R0, 0x0 ;  /* 0x0000000000007802 */ /* 0x000fe20000000f00 */
[----:B------:R-:W0:Y:S04]  /*0040*/  LDCU UR4, c[0x0][0x2f8] ;  /* 0x00005f00ff0477ac */ /* 0x000e280008000800 */
[----:B------:R2:W3:Y:S01]  /*0050*/  LDC.64 R2, c[0x4][R0] ;  /* 0x0100000000027b82 */ /* 0x0004e20000000a00 */
[----:B------:R-:W4:Y:S01]  /*0060*/  LDCU.64 UR6, c[0x4][0x8] ;  /* 0x01000100ff0677ac */ /* 0x000f220008000a00 */
[----:B------:R-:W5:Y:S01]  /*0070*/  LDCU UR5, c[0x0][0x2fc] ;  /* 0x00005f80ff0577ac */ /* 0x000f620008000800 */
[----:B0-----:R-:W-:Y:S01]  /*0080*/  IADD3 R6, P0, PT, R1, UR4, RZ ;  /* 0x0000000401067c10 */ /* 0x001fe2000ff1e0ff */
[----:B----4-:R-:W-:Y:S01]  /*0090*/  IMAD.U32 R4, RZ, RZ, UR6 ;  /* 0x00000006ff047e24 */ /* 0x010fe2000f8e00ff */
[----:B------:R-:W-:-:S03]  /*00a0*/  MOV R5, UR7 ;  /* 0x0000000700057c02 */ /* 0x000fc60008000f00 */
[----:B-----5:R-:W-:Y:S01]  /*00b0*/  IMAD.X R7, RZ, RZ, UR5, P0 ;  /* 0x00000005ff077e24 */ /* 0x020fe200080e06ff */
[----:B-1----:R2:W-:Y:S07]  /*00c0*/  STL [R1], R8 ;  /* 0x0000000801007387 */ /* 0x0025ee0000100800 */
[----:B------:R-:W-:-:S07]  /*00d0*/  LEPC R20, `(.L_x_4) ;  /* 0x000000001014794e */ /* 0x000fce0000000000 */
[----:B--23--:R-:W-:Y:S05]  /*00e0*/  CALL.ABS.NOINC R2 ;  /* 0x0000000002007343 */ /* 0x00cfea0003c00000 */
.L_x_4:
[----:B------:R-:W-:Y:S05]  /*00f0*/  EXIT ;  /* 0x000000000000794d */ /* 0x000fea0003800000 */
.L_x_5:
        /* <DEDUP_REMOVED lines=16> */
.L_x_8:


//--------------------- .nv.global.init           --------------------------
	.section	.nv.global.init,"aw",@progbits
.nv.global.init:
	.type		$str,@object
	.size		$str,($str$2 - $str)
$str:
        /*0000*/ 	.byte	0x48, 0x65, 0x6c, 0x6c, 0x6f, 0x20, 0x77, 0x6f, 0x72, 0x6c, 0x64, 0x20, 0x66, 0x72, 0x6f, 0x6d
        /*0010*/ 	.byte	0x20, 0x62, 0x6c, 0x6f, 0x63, 0x6b, 0x20, 0x25, 0x64, 0x0a, 0x00
	.type		$str$2,@object
	.size		$str$2,($str$1 - $str$2)
$str$2:
        /*001b*/ 	.byte	0x48, 0x65, 0x6c, 0x6c, 0x6f, 0x20, 0x77, 0x6f, 0x72, 0x6c, 0x64, 0x20, 0x66, 0x72, 0x6f, 0x6d
        /*002b*/ 	.byte	0x20, 0x62, 0x6c, 0x6f, 0x63, 0x6b, 0x20, 0x25, 0x64, 0x2c, 0x20, 0x77, 0x61, 0x72, 0x70, 0x20
        /*003b*/ 	.byte	0x25, 0x64, 0x0a, 0x00
	.type		$str$1,@object
	.size		$str$1,(.L_1 - $str$1)
$str$1:
        /*003f*/ 	.byte	0x48, 0x65, 0x6c, 0x6c, 0x6f, 0x20, 0x77, 0x6f, 0x72, 0x6c, 0x64, 0x20, 0x66, 0x72, 0x6f, 0x6d
        /*004f*/ 	.byte	0x20, 0x62, 0x6c, 0x6f, 0x63, 0x6b, 0x20, 0x25, 0x64, 0x2c, 0x20, 0x74, 0x68, 0x72, 0x65, 0x61
        /*005f*/ 	.byte	0x64, 0x20, 0x25, 0x64, 0x0a, 0x00
.L_1:


//--------------------- .nv.shared.reserved.0     --------------------------
	.section	.nv.shared.reserved.0,"aw",@nobits
	.weak		__nv_reservedSMEM_offset_0_alias
	.size		__nv_reservedSMEM_offset_0_alias, 0, 64
	.other		__nv_reservedSMEM_offset_0_alias,@"STO_CUDA_RESERVED_SHARED STV_DEFAULT"
__nv_reservedSMEM_offset_0_alias:
	.zero		0
	.zero		64


//--------------------- .nv.constant0._Z34helloworld_blocks_and_warps_kernelPf --------------------------
	.section	.nv.constant0._Z34helloworld_blocks_and_warps_kernelPf,"a",@progbits
	.sectionflags	@""
	.align	4
.nv.constant0._Z34helloworld_blocks_and_warps_kernelPf:
	.zero		904


//--------------------- .nv.constant0._Z36helloworld_blocks_and_threads_kernelPf --------------------------
	.section	.nv.constant0._Z36helloworld_blocks_and_threads_kernelPf,"a",@progbits
	.sectionflags	@""
	.align	4
.nv.constant0._Z36helloworld_blocks_and_threads_kernelPf:
	.zero		904


//--------------------- .nv.constant0._Z24helloworld_blocks_kernelPf --------------------------
	.section	.nv.constant0._Z24helloworld_blocks_kernelPf,"a",@progbits
	.sectionflags	@""
	.align	4
.nv.constant0._Z24helloworld_blocks_kernelPf:
	.zero		904


//--------------------- SYMBOLS --------------------------

	.type		.nv.reservedSmem.offset0,@object
	.size		.nv.reservedSmem.offset0,0x4
	.type		vprintf,@function
